	.headerflags	@"EF_CUDA_TEXMODE_UNIFIED EF_CUDA_64BIT_ADDRESS EF_CUDA_ACCELERATORS EF_CUDA_SM90 EF_CUDA_VIRTUAL_SM(EF_CUDA_SM90)"
	.elftype	@"ET_EXEC"


//--------------------- .nv.info                  --------------------------
	.section	.nv.info,"",@"SHT_CUDA_INFO"
	.align	4


	//----- nvinfo : EIATTR_REGCOUNT
	.align		4
        /*0000*/ 	.byte	0x04, 0x2f
        /*0002*/ 	.short	(.L_1 - .L_0)
	.align		4
.L_0:
        /*0004*/ 	.word	index@(triton_poi_fused_mul_pow_sub_sum_7)
        /*0008*/ 	.word	0x00000020


	//----- nvinfo : EIATTR_MIN_STACK_SIZE
	.align		4
.L_1:
        /*000c*/ 	.byte	0x04, 0x12
        /*000e*/ 	.short	(.L_3 - .L_2)
	.align		4
.L_2:
        /*0010*/ 	.word	index@(triton_poi_fused_mul_pow_sub_sum_7)
        /*0014*/ 	.word	0x00000000


	//----- nvinfo : EIATTR_FRAME_SIZE
	.align		4
.L_3:
        /*0018*/ 	.byte	0x04, 0x11
        /*001a*/ 	.short	(.L_5 - .L_4)
	.align		4
.L_4:
        /*001c*/ 	.word	index@(triton_poi_fused_mul_pow_sub_sum_7)
        /*0020*/ 	.word	0x00000000


	//----- nvinfo : EIATTR_MIN_STACK_SIZE
	.align		4
.L_5:
        /*0024*/ 	.byte	0x04, 0x12
        /*0026*/ 	.short	(.L_7 - .L_6)
	.align		4
.L_6:
        /*0028*/ 	.word	index@(triton_poi_fused_mul_pow_sub_sum_7)
        /*002c*/ 	.word	0x00000000
.L_7:


//--------------------- .nv.info.triton_poi_fused_mul_pow_sub_sum_7 --------------------------
	.section	.nv.info.triton_poi_fused_mul_pow_sub_sum_7,"",@"SHT_CUDA_INFO"
	.sectionflags	@""
	.align	4


	//----- nvinfo : EIATTR_CUDA_API_VERSION
	.align		4
        /*0000*/ 	.byte	0x04, 0x37
        /*0002*/ 	.short	(.L_9 - .L_8)
.L_8:
        /*0004*/ 	.word	0x0000007c


	//----- nvinfo : EIATTR_KPARAM_INFO
	.align		4
.L_9:
        /*0008*/ 	.byte	0x04, 0x17
        /*000a*/ 	.short	(.L_11 - .L_10)
.L_10:
        /*000c*/ 	.word	0x00000000
        /*0010*/ 	.short	0x0005
        /*0012*/ 	.short	0x0028
        /*0014*/ 	.byte	0x00, 0xf0, 0x11, 0x00


	//----- nvinfo : EIATTR_KPARAM_INFO
	.align		4
.L_11:
        /*0018*/ 	.byte	0x04, 0x17
        /*001a*/ 	.short	(.L_13 - .L_12)
.L_12:
        /*001c*/ 	.word	0x00000000
        /*0020*/ 	.short	0x0004
        /*0022*/ 	.short	0x0020
        /*0024*/ 	.byte	0x00, 0xf4, 0x21, 0x00


	//----- nvinfo : EIATTR_KPARAM_INFO
	.align		4
.L_13:
        /*0028*/ 	.byte	0x04, 0x17
        /*002a*/ 	.short	(.L_15 - .L_14)
.L_14:
        /*002c*/ 	.word	0x00000000
        /*0030*/ 	.short	0x0003
        /*0032*/ 	.short	0x0018
        /*0034*/ 	.byte	0x00, 0xf4, 0x21, 0x00


	//----- nvinfo : EIATTR_KPARAM_INFO
	.align		4
.L_15:
        /*0038*/ 	.byte	0x04, 0x17
        /*003a*/ 	.short	(.L_17 - .L_16)
.L_16:
        /*003c*/ 	.word	0x00000000
        /*0040*/ 	.short	0x0002
        /*0042*/ 	.short	0x0010
        /*0044*/ 	.byte	0x00, 0xf4, 0x21, 0x00


	//----- nvinfo : EIATTR_KPARAM_INFO
	.align		4
.L_17:
        /*0048*/ 	.byte	0x04, 0x17
        /*004a*/ 	.short	(.L_19 - .L_18)
.L_18:
        /*004c*/ 	.word	0x00000000
        /*0050*/ 	.short	0x0001
        /*0052*/ 	.short	0x0008
        /*0054*/ 	.byte	0x00, 0xf4, 0x21, 0x00


	//----- nvinfo : EIATTR_KPARAM_INFO
	.align		4
.L_19:
        /*0058*/ 	.byte	0x04, 0x17
        /*005a*/ 	.short	(.L_21 - .L_20)
.L_20:
        /*005c*/ 	.word	0x00000000
        /*0060*/ 	.short	0x0000
        /*0062*/ 	.short	0x0000
        /*0064*/ 	.byte	0x00, 0xf4, 0x21, 0x00


	//----- nvinfo : EIATTR_SPARSE_MMA_MASK
	.align		4
.L_21:
        /*0068*/ 	.byte	0x03, 0x50
        /*006a*/ 	.short	0x0000


	//----- nvinfo : EIATTR_MAXREG_COUNT
	.align		4
        /*006c*/ 	.byte	0x03, 0x1b
        /*006e*/ 	.short	0x00ff


	//----- nvinfo : EIATTR_EXIT_INSTR_OFFSETS
	.align		4
        /*0070*/ 	.byte	0x04, 0x1c
        /*0072*/ 	.short	(.L_23 - .L_22)


	//   ....[0]....
.L_22:
        /*0074*/ 	.word	0x00000420


	//   ....[1]....
        /*0078*/ 	.word	0x00000440


	//----- nvinfo : EIATTR_REQNTID
	.align		4
.L_23:
        /*007c*/ 	.byte	0x04, 0x10
        /*007e*/ 	.short	(.L_25 - .L_24)
.L_24:
        /*0080*/ 	.word	0x00000020
        /*0084*/ 	.word	0x00000001
        /*0088*/ 	.word	0x00000001


	//----- nvinfo : EIATTR_CBANK_PARAM_SIZE
	.align		4
.L_25:
        /*008c*/ 	.byte	0x03, 0x19
        /*008e*/ 	.short	0x002c


	//----- nvinfo : EIATTR_PARAM_CBANK
	.align		4
        /*0090*/ 	.byte	0x04, 0x0a
        /*0092*/ 	.short	(.L_27 - .L_26)
	.align		4
.L_26:
        /*0094*/ 	.word	index@(.nv.constant0.triton_poi_fused_mul_pow_sub_sum_7)
        /*0098*/ 	.short	0x0210
        /*009a*/ 	.short	0x002c


	//----- nvinfo : EIATTR_SW_WAR
	.align		4
.L_27:
        /*009c*/ 	.byte	0x04, 0x36
        /*009e*/ 	.short	(.L_29 - .L_28)
.L_28:
        /*00a0*/ 	.word	0x00000008
.L_29:


//--------------------- .nv.callgraph             --------------------------
	.section	.nv.callgraph,"",@"SHT_CUDA_CALLGRAPH"
	.align	4
	.sectionentsize	8
	.align		4
        /*0000*/ 	.word	0x00000000
	.align		4
        /*0004*/ 	.word	0xffffffff
	.align		4
        /*0008*/ 	.word	0x00000000
	.align		4
        /*000c*/ 	.word	0xfffffffe
	.align		4
        /*0010*/ 	.word	0x00000000
	.align		4
        /*0014*/ 	.word	0xfffffffd
	.align		4
        /*0018*/ 	.word	0x00000000
	.align		4
        /*001c*/ 	.word	0xfffffffc


//--------------------- .text.triton_poi_fused_mul_pow_sub_sum_7 --------------------------
	.section	.text.triton_poi_fused_mul_pow_sub_sum_7,"ax",@progbits
	.align	128
        .global         triton_poi_fused_mul_pow_sub_sum_7
        .type           triton_poi_fused_mul_pow_sub_sum_7,@function
        .size           triton_poi_fused_mul_pow_sub_sum_7,(.L_x_1 - triton_poi_fused_mul_pow_sub_sum_7)
        .other          triton_poi_fused_mul_pow_sub_sum_7,@"STO_CUDA_ENTRY STV_DEFAULT"
triton_poi_fused_mul_pow_sub_sum_7:
.text.triton_poi_fused_mul_pow_sub_sum_7:
[----:B------:R-:W0:Y:S01]  /*0000*/  LDC R1, c[0x0][0x28] ;  /* 0x00000a00ff017b82 */ /* 0x000e220000000800 */
[----:B------:R-:W1:Y:S07]  /*0010*/  S2R R20, SR_TID.X ;  /* 0x0000000000147919 */ /* 0x000e6e0000002100 */
[----:B------:R-:W2:Y:S01]  /*0020*/  LDC.64 R2, c[0x0][0x210] ;  /* 0x00008400ff027b82 */ /* 0x000ea20000000a00 */
[----:B------:R-:W-:Y:S01]  /*0030*/  CS2R R18, SRZ ;  /* 0x0000000000127805 */ /* 0x000fe2000001ff00 */
[----:B------:R-:W-:Y:S01]  /*0040*/  ULDC.64 UR4, c[0x0][0x208] ;  /* 0x0000820000047ab9 */ /* 0x000fe20000000a00 */
[----:B------:R-:W3:Y:S01]  /*0050*/  S2R R15, SR_CTAID.X ;  /* 0x00000000000f7919 */ /* 0x000ee20000002500 */
[----:B------:R-:W-:Y:S01]  /*0060*/  CS2R R16, SRZ ;  /* 0x0000000000107805 */ /* 0x000fe2000001ff00 */
[----:B------:R-:W-:-:S03]  /*0070*/  IMAD.MOV.U32 R21, RZ, RZ, RZ ;  /* 0x000000ffff157224 */ /* 0x000fc600078e00ff */
[----:B------:R-:W4:Y:S08]  /*0080*/  LDC.64 R12, c[0x0][0x220] ;  /* 0x00008800ff0c7b82 */ /* 0x000f300000000a00 */
[----:B------:R-:W5:Y:S01]  /*0090*/  LDC.64 R10, c[0x0][0x218] ;  /* 0x00008600ff0a7b82 */ /* 0x000f620000000a00 */
[----:B-1----:R-:W-:-:S04]  /*00a0*/  LOP3.LUT R0, R20, 0x7, RZ, 0xc0, !PT ;  /* 0x0000000714007812 */ /* 0x002fc800078ec0ff */
[----:B---3--:R-:W-:-:S04]  /*00b0*/  LEA R15, R15, R0, 0x3 ;  /* 0x000000000f0f7211 */ /* 0x008fc800078e18ff */
[C---:B------:R-:W-:Y:S02]  /*00c0*/  LEA.HI R0, R15.reuse, R15, RZ, 0x1 ;  /* 0x0000000f0f007211 */ /* 0x040fe400078f08ff */
[C---:B------:R-:W-:Y:S02]  /*00d0*/  ISETP.GE.AND P0, PT, R15.reuse, 0x8, PT ;  /* 0x000000080f00780c */ /* 0x040fe40003f06270 */
[----:B------:R-:W-:Y:S02]  /*00e0*/  LOP3.LUT R4, R0, 0x3ffffffe, RZ, 0xc0, !PT ;  /* 0x3ffffffe00047812 */ /* 0x000fe400078ec0ff */
[----:B------:R-:W-:Y:S02]  /*00f0*/  SHF.R.S32.HI R0, RZ, 0x1, R0 ;  /* 0x00000001ff007819 */ /* 0x000fe40000011400 */
[----:B------:R-:W-:Y:S02]  /*0100*/  IADD3 R5, R15, -R4, RZ ;  /* 0x800000040f057210 */ /* 0x000fe40007ffe0ff */
[----:B------:R-:W-:Y:S01]  /*0110*/  SHF.L.U32 R25, R15, 0x2, RZ ;  /* 0x000000020f197819 */ /* 0x000fe200000006ff */
[C---:B------:R-:W-:Y:S01]  /*0120*/  IMAD.SHL.U32 R7, R0.reuse, 0x4, RZ ;  /* 0x0000000400077824 */ /* 0x040fe200078e00ff */
[----:B------:R-:W-:-:S03]  /*0130*/  LEA R0, R0, R5, 0x2 ;  /* 0x0000000500007211 */ /* 0x000fc600078e10ff */
[----:B--2---:R-:W-:Y:S01]  /*0140*/  IMAD.WIDE R2, R7, 0x4, R2 ;  /* 0x0000000407027825 */ /* 0x004fe200078e0202 */
[----:B------:R-:W-:-:S04]  /*0150*/  SHF.L.U32 R0, R0, 0x2, RZ ;  /* 0x0000000200007819 */ /* 0x000fc800000006ff */
[----:B------:R-:W-:Y:S01]  /*0160*/  IADD3 R7, R0, 0x9, RZ ;  /* 0x0000000900077810 */ /* 0x000fe20007ffe0ff */
[----:B----4-:R-:W-:Y:S01]  /*0170*/  IMAD.WIDE R12, R25, 0x4, R12 ;  /* 0x00000004190c7825 */ /* 0x010fe200078e020c */
[----:B------:R-:W-:Y:S01]  /*0180*/  HFMA2.MMA R25, -RZ, RZ, 0, 0 ;  /* 0x00000000ff197435 */ /* 0x000fe200000001ff */
[----:B------:R-:W-:Y:S02]  /*0190*/  IADD3 R9, R0, 0xa, RZ ;  /* 0x0000000a00097810 */ /* 0x000fe40007ffe0ff */
[----:B------:R-:W-:Y:S01]  /*01a0*/  IMAD.MOV.U32 R14, RZ, RZ, RZ ;  /* 0x000000ffff0e7224 */ /* 0x000fe200078e00ff */
[----:B------:R-:W-:Y:S01]  /*01b0*/  IADD3 R23, R0, 0xb, RZ ;  /* 0x0000000b00177810 */ /* 0x000fe20007ffe0ff */
[----:B------:R-:W-:Y:S01]  /*01c0*/  VIADD R5, R0, 0x8 ;  /* 0x0000000800057836 */ /* 0x000fe20000000000 */
[----:B------:R-:W-:Y:S01]  /*01d0*/  HFMA2.MMA R27, -RZ, RZ, 0, 0 ;  /* 0x00000000ff1b7435 */ /* 0x000fe200000001ff */
[--C-:B-----5:R-:W-:Y:S01]  /*01e0*/  IMAD.WIDE R6, R7, 0x4, R10.reuse ;  /* 0x0000000407067825 */ /* 0x120fe200078e020a */
[----:B------:R-:W-:Y:S01]  /*01f0*/  MOV R0, RZ ;  /* 0x000000ff00007202 */ /* 0x000fe20000000f00 */
[----:B------:R-:W2:Y:S02]  /*0200*/  @!P0 LDG.E.EL R14, desc[UR4][R2.64+0x4] ;  /* 0x00000404020e8981 */ /* 0x000ea4000c2e1900 */
[----:B------:R-:W-:-:S02]  /*0210*/  IMAD.WIDE R4, R5, 0x4, R10 ;  /* 0x0000000405047825 */ /* 0x000fc400078e020a */
[----:B------:R1:W2:Y:S02]  /*0220*/  @!P0 LDG.E.EL R19, desc[UR4][R6.64] ;  /* 0x0000000406138981 */ /* 0x0002a4000c2e1900 */
[--C-:B------:R-:W-:Y:S02]  /*0230*/  IMAD.WIDE R8, R9, 0x4, R10.reuse ;  /* 0x0000000409087825 */ /* 0x100fe400078e020a */
[----:B------:R3:W4:Y:S02]  /*0240*/  @!P0 LDG.E.EL R17, desc[UR4][R4.64] ;  /* 0x0000000404118981 */ /* 0x000724000c2e1900 */
[----:B------:R-:W-:Y:S02]  /*0250*/  IMAD.WIDE R10, R23, 0x4, R10 ;  /* 0x00000004170a7825 */ /* 0x000fe400078e020a */
[----:B------:R-:W5:Y:S02]  /*0260*/  @!P0 LDG.E.EL R25, desc[UR4][R12.64+0x4] ;  /* 0x000004040c198981 */ /* 0x000f64000c2e1900 */
[----:B------:R-:W-:Y:S01]  /*0270*/  IMAD.MOV.U32 R23, RZ, RZ, RZ ;  /* 0x000000ffff177224 */ /* 0x000fe200078e00ff */
[----:B------:R-:W-:Y:S01]  /*0280*/  HFMA2.MMA R29, -RZ, RZ, 0, 0 ;  /* 0x00000000ff1d7435 */ /* 0x000fe200000001ff */
[----:B------:R-:W4:Y:S01]  /*0290*/  @!P0 LDG.E.EL R0, desc[UR4][R2.64] ;  /* 0x0000000402008981 */ /* 0x000f22000c2e1900 */
[----:B-1----:R-:W1:Y:S03]  /*02a0*/  LDC.64 R6, c[0x0][0x230] ;  /* 0x00008c00ff067b82 */ /* 0x002e660000000a00 */
[----:B------:R3:W4:Y:S04]  /*02b0*/  @!P0 LDG.E.EL R21, desc[UR4][R8.64] ;  /* 0x0000000408158981 */ /* 0x000728000c2e1900 */
[----:B------:R-:W4:Y:S01]  /*02c0*/  @!P0 LDG.E.EL R23, desc[UR4][R12.64] ;  /* 0x000000040c178981 */ /* 0x000f22000c2e1900 */
[----:B---3--:R-:W3:Y:S03]  /*02d0*/  LDC.64 R4, c[0x0][0x228] ;  /* 0x00008a00ff047b82 */ /* 0x008ee60000000a00 */
[----:B------:R-:W4:Y:S01]  /*02e0*/  @!P0 LDG.E.EL R16, desc[UR4][R2.64+0x8] ;  /* 0x0000080402108981 */ /* 0x000f22000c2e1900 */
[----:B0-----:R-:W-:-:S03]  /*02f0*/  MOV R9, RZ ;  /* 0x000000ff00097202 */ /* 0x001fc60000000f00 */
[----:B------:R-:W4:Y:S04]  /*0300*/  @!P0 LDG.E.EL R27, desc[UR4][R12.64+0x8] ;  /* 0x000008040c1b8981 */ /* 0x000f28000c2e1900 */
[----:B------:R3:W4:Y:S04]  /*0310*/  @!P0 LDG.E.EL R18, desc[UR4][R2.64+0xc] ;  /* 0x00000c0402128981 */ /* 0x000728000c2e1900 */
[----:B------:R-:W4:Y:S04]  /*0320*/  @!P0 LDG.E.EL R9, desc[UR4][R10.64] ;  /* 0x000000040a098981 */ /* 0x000f28000c2e1900 */
[----:B------:R-:W4:Y:S01]  /*0330*/  @!P0 LDG.E.EL R29, desc[UR4][R12.64+0xc] ;  /* 0x00000c040c1d8981 */ /* 0x000f22000c2e1900 */
[----:B------:R-:W-:-:S04]  /*0340*/  LOP3.LUT P0, RZ, R20, 0x18, RZ, 0xc0, !PT ;  /* 0x0000001814ff7812 */ /* 0x000fc8000780c0ff */
[C---:B------:R-:W-:Y:S01]  /*0350*/  ISETP.LT.AND P0, PT, R15.reuse, 0x8, !P0 ;  /* 0x000000080f00780c */ /* 0x040fe20004701270 */
[----:B---3--:R-:W-:-:S04]  /*0360*/  IMAD.WIDE R2, R15, 0x4, R4 ;  /* 0x000000040f027825 */ /* 0x008fc800078e0204 */
[----:B-1----:R-:W-:-:S04]  /*0370*/  IMAD.WIDE R4, R15, 0x4, R6 ;  /* 0x000000040f047825 */ /* 0x002fc800078e0206 */
[-C--:B--2---:R-:W-:Y:S01]  /*0380*/  FMUL R8, R19, R14.reuse ;  /* 0x0000000e13087220 */ /* 0x084fe20000400000 */
[----:B-----5:R-:W-:-:S03]  /*0390*/  FMUL R14, R25, R14 ;  /* 0x0000000e190e7220 */ /* 0x020fc60000400000 */
[-C--:B----4-:R-:W-:Y:S01]  /*03a0*/  FFMA R8, R17, R0.reuse, R8 ;  /* 0x0000000011087223 */ /* 0x090fe20000000008 */
[----:B------:R-:W-:-:S03]  /*03b0*/  FFMA R14, R23, R0, R14 ;  /* 0x00000000170e7223 */ /* 0x000fc6000000000e */
[-C--:B------:R-:W-:Y:S01]  /*03c0*/  FFMA R8, R21, R16.reuse, R8 ;  /* 0x0000001015087223 */ /* 0x080fe20000000008 */
[----:B------:R-:W-:-:S03]  /*03d0*/  FFMA R14, R27, R16, R14 ;  /* 0x000000101b0e7223 */ /* 0x000fc6000000000e */
[-C--:B------:R-:W-:Y:S01]  /*03e0*/  FFMA R9, R9, R18.reuse, R8 ;  /* 0x0000001209097223 */ /* 0x080fe20000000008 */
[----:B------:R-:W-:-:S04]  /*03f0*/  FFMA R14, R29, R18, R14 ;  /* 0x000000121d0e7223 */ /* 0x000fc8000000000e */
[----:B------:R0:W-:Y:S01]  /*0400*/  @P0 STG.E desc[UR4][R2.64], R9 ;  /* 0x0000000902000986 */ /* 0x0001e2000c101904 */
[----:B------:R-:W-:Y:S01]  /*0410*/  FFMA R7, -R9, R9, R14 ;  /* 0x0000000909077223 */ /* 0x000fe2000000010e */
[----:B0-----:R-:W-:Y:S06]  /*0420*/  @!P0 EXIT ;  /* 0x000000000000894d */ /* 0x001fec0003800000 */
[----:B------:R-:W-:Y:S01]  /*0430*/  STG.E desc[UR4][R4.64], R7 ;  /* 0x0000000704007986 */ /* 0x000fe2000c101904 */
[----:B------:R-:W-:Y:S05]  /*0440*/  EXIT ;  /* 0x000000000000794d */ /* 0x000fea0003800000 */
.L_x_0:
[----:B------:R-:W-:-:S00]  /*0450*/  BRA `(.L_x_0) ;  /* 0xfffffffc00fc7947 */ /* 0x000fc0000383ffff */
[----:B------:R-:W-:-:S00]  /*0460*/  NOP ;  /* 0x0000000000007918 */ /* 0x000fc00000000000 */
        /* <DEDUP_REMOVED lines=9> */
.L_x_1:


//--------------------- .nv.constant0.triton_poi_fused_mul_pow_sub_sum_7 --------------------------
	.section	.nv.constant0.triton_poi_fused_mul_pow_sub_sum_7,"a",@progbits
	.sectionflags	@""
	.align	4
.nv.constant0.triton_poi_fused_mul_pow_sub_sum_7:
	.zero		572
